	.headerflags	@"EF_CUDA_TEXMODE_UNIFIED EF_CUDA_64BIT_ADDRESS EF_CUDA_ACCELERATORS EF_CUDA_SM90 EF_CUDA_VIRTUAL_SM(EF_CUDA_SM90)"
	.elftype	@"ET_EXEC"


//--------------------- .nv.info                  --------------------------
	.section	.nv.info,"",@"SHT_CUDA_INFO"
	.align	4


	//----- nvinfo : EIATTR_REGCOUNT
	.align		4
        /*0000*/ 	.byte	0x04, 0x2f
        /*0002*/ 	.short	(.L_1 - .L_0)
	.align		4
.L_0:
        /*0004*/ 	.word	index@(triton_poi_fused__softmax_3)
        /*0008*/ 	.word	0x0000000e


	//----- nvinfo : EIATTR_MIN_STACK_SIZE
	.align		4
.L_1:
        /*000c*/ 	.byte	0x04, 0x12
        /*000e*/ 	.short	(.L_3 - .L_2)
	.align		4
.L_2:
        /*0010*/ 	.word	index@(triton_poi_fused__softmax_3)
        /*0014*/ 	.word	0x00000000


	//----- nvinfo : EIATTR_FRAME_SIZE
	.align		4
.L_3:
        /*0018*/ 	.byte	0x04, 0x11
        /*001a*/ 	.short	(.L_5 - .L_4)
	.align		4
.L_4:
        /*001c*/ 	.word	index@(triton_poi_fused__softmax_3)
        /*0020*/ 	.word	0x00000000


	//----- nvinfo : EIATTR_MIN_STACK_SIZE
	.align		4
.L_5:
        /*0024*/ 	.byte	0x04, 0x12
        /*0026*/ 	.short	(.L_7 - .L_6)
	.align		4
.L_6:
        /*0028*/ 	.word	index@(triton_poi_fused__softmax_3)
        /*002c*/ 	.word	0x00000000
.L_7:


//--------------------- .nv.info.triton_poi_fused__softmax_3 --------------------------
	.section	.nv.info.triton_poi_fused__softmax_3,"",@"SHT_CUDA_INFO"
	.sectionflags	@""
	.align	4


	//----- nvinfo : EIATTR_CUDA_API_VERSION
	.align		4
        /*0000*/ 	.byte	0x04, 0x37
        /*0002*/ 	.short	(.L_9 - .L_8)
.L_8:
        /*0004*/ 	.word	0x0000007c


	//----- nvinfo : EIATTR_KPARAM_INFO
	.align		4
.L_9:
        /*0008*/ 	.byte	0x04, 0x17
        /*000a*/ 	.short	(.L_11 - .L_10)
.L_10:
        /*000c*/ 	.word	0x00000000
        /*0010*/ 	.short	0x0004
        /*0012*/ 	.short	0x0020
        /*0014*/ 	.byte	0x00, 0xf0, 0x11, 0x00


	//----- nvinfo : EIATTR_KPARAM_INFO
	.align		4
.L_11:
        /*0018*/ 	.byte	0x04, 0x17
        /*001a*/ 	.short	(.L_13 - .L_12)
.L_12:
        /*001c*/ 	.word	0x00000000
        /*0020*/ 	.short	0x0003
        /*0022*/ 	.short	0x0018
        /*0024*/ 	.byte	0x00, 0xf4, 0x21, 0x00


	//----- nvinfo : EIATTR_KPARAM_INFO
	.align		4
.L_13:
        /*0028*/ 	.byte	0x04, 0x17
        /*002a*/ 	.short	(.L_15 - .L_14)
.L_14:
        /*002c*/ 	.word	0x00000000
        /*0030*/ 	.short	0x0002
        /*0032*/ 	.short	0x0010
        /*0034*/ 	.byte	0x00, 0xf4, 0x21, 0x00


	//----- nvinfo : EIATTR_KPARAM_INFO
	.align		4
.L_15:
        /*0038*/ 	.byte	0x04, 0x17
        /*003a*/ 	.short	(.L_17 - .L_16)
.L_16:
        /*003c*/ 	.word	0x00000000
        /*0040*/ 	.short	0x0001
        /*0042*/ 	.short	0x0008
        /*0044*/ 	.byte	0x00, 0xf0, 0x21, 0x00


	//----- nvinfo : EIATTR_KPARAM_INFO
	.align		4
.L_17:
        /*0048*/ 	.byte	0x04, 0x17
        /*004a*/ 	.short	(.L_19 - .L_18)
.L_18:
        /*004c*/ 	.word	0x00000000
        /*0050*/ 	.short	0x0000
        /*0052*/ 	.short	0x0000
        /*0054*/ 	.byte	0x00, 0xf4, 0x21, 0x00


	//----- nvinfo : EIATTR_SPARSE_MMA_MASK
	.align		4
.L_19:
        /*0058*/ 	.byte	0x03, 0x50
        /*005a*/ 	.short	0x0000


	//----- nvinfo : EIATTR_MAXREG_COUNT
	.align		4
        /*005c*/ 	.byte	0x03, 0x1b
        /*005e*/ 	.short	0x00ff


	//----- nvinfo : EIATTR_EXIT_INSTR_OFFSETS
	.align		4
        /*0060*/ 	.byte	0x04, 0x1c
        /*0062*/ 	.short	(.L_21 - .L_20)


	//   ....[0]....
.L_20:
        /*0064*/ 	.word	0x000002d0


	//   ....[1]....
        /*0068*/ 	.word	0x000002f0


	//----- nvinfo : EIATTR_REQNTID
	.align		4
.L_21:
        /*006c*/ 	.byte	0x04, 0x10
        /*006e*/ 	.short	(.L_23 - .L_22)
.L_22:
        /*0070*/ 	.word	0x00000080
        /*0074*/ 	.word	0x00000001
        /*0078*/ 	.word	0x00000001


	//----- nvinfo : EIATTR_CBANK_PARAM_SIZE
	.align		4
.L_23:
        /*007c*/ 	.byte	0x03, 0x19
        /*007e*/ 	.short	0x0024


	//----- nvinfo : EIATTR_PARAM_CBANK
	.align		4
        /*0080*/ 	.byte	0x04, 0x0a
        /*0082*/ 	.short	(.L_25 - .L_24)
	.align		4
.L_24:
        /*0084*/ 	.word	index@(.nv.constant0.triton_poi_fused__softmax_3)
        /*0088*/ 	.short	0x0210
        /*008a*/ 	.short	0x0024


	//----- nvinfo : EIATTR_SW_WAR
	.align		4
.L_25:
        /*008c*/ 	.byte	0x04, 0x36
        /*008e*/ 	.short	(.L_27 - .L_26)
.L_26:
        /*0090*/ 	.word	0x00000008
.L_27:


//--------------------- .nv.callgraph             --------------------------
	.section	.nv.callgraph,"",@"SHT_CUDA_CALLGRAPH"
	.align	4
	.sectionentsize	8
	.align		4
        /*0000*/ 	.word	0x00000000
	.align		4
        /*0004*/ 	.word	0xffffffff
	.align		4
        /*0008*/ 	.word	0x00000000
	.align		4
        /*000c*/ 	.word	0xfffffffe
	.align		4
        /*0010*/ 	.word	0x00000000
	.align		4
        /*0014*/ 	.word	0xfffffffd
	.align		4
        /*0018*/ 	.word	0x00000000
	.align		4
        /*001c*/ 	.word	0xfffffffc


//--------------------- .text.triton_poi_fused__softmax_3 --------------------------
	.section	.text.triton_poi_fused__softmax_3,"ax",@progbits
	.align	128
        .global         triton_poi_fused__softmax_3
        .type           triton_poi_fused__softmax_3,@function
        .size           triton_poi_fused__softmax_3,(.L_x_1 - triton_poi_fused__softmax_3)
        .other          triton_poi_fused__softmax_3,@"STO_CUDA_ENTRY STV_DEFAULT"
triton_poi_fused__softmax_3:
.text.triton_poi_fused__softmax_3:
[----:B------:R-:W0:Y:S02]  /*0000*/  LDC R1, c[0x0][0x28] ;  /* 0x00000a00ff017b82 */ /* 0x000e240000000800 */
[----:B------:R-:W1:Y:S01]  /*0010*/  S2R R0, SR_TID.X ;  /* 0x0000000000007919 */ /* 0x000e620000002100 */
[----:B------:R-:W2:Y:S01]  /*0020*/  LDC.64 R2, c[0x0][0x210] ;  /* 0x00008400ff027b82 */ /* 0x000ea20000000a00 */
[----:B------:R-:W-:Y:S01]  /*0030*/  CS2R R10, SRZ ;  /* 0x00000000000a7805 */ /* 0x000fe2000001ff00 */
[----:B------:R-:W-:Y:S01]  /*0040*/  ULDC.64 UR4, c[0x0][0x208] ;  /* 0x0000820000047ab9 */ /* 0x000fe20000000a00 */
[----:B------:R-:W3:Y:S01]  /*0050*/  S2R R9, SR_CTAID.X ;  /* 0x0000000000097919 */ /* 0x000ee20000002500 */
[----:B------:R-:W-:-:S04]  /*0060*/  ULDC.64 UR6, c[0x0][0x218] ;  /* 0x0000860000067ab9 */ /* 0x000fc80000000a00 */
[----:B------:R-:W4:Y:S01]  /*0070*/  LDC.64 R4, c[0x0][0x220] ;  /* 0x00008800ff047b82 */ /* 0x000f220000000a00 */
[----:B-1----:R-:W-:-:S04]  /*0080*/  LOP3.LUT R0, R0, 0x7f, RZ, 0xc0, !PT ;  /* 0x0000007f00007812 */ /* 0x002fc800078ec0ff */
[----:B---3--:R-:W-:Y:S02]  /*0090*/  LEA R7, R9, R0, 0x7 ;  /* 0x0000000009077211 */ /* 0x008fe400078e38ff */
[----:B------:R-:W-:Y:S02]  /*00a0*/  SHF.R.S32.HI R0, RZ, 0x18, R9 ;  /* 0x00000018ff007819 */ /* 0x000fe40000011409 */
[C---:B------:R-:W-:Y:S01]  /*00b0*/  ISETP.GE.AND P0, PT, R7.reuse, 0x200, PT ;  /* 0x000002000700780c */ /* 0x040fe20003f06270 */
[----:B--2---:R-:W-:Y:S01]  /*00c0*/  IMAD.WIDE R2, R7, 0x4, R2 ;  /* 0x0000000407027825 */ /* 0x004fe200078e0202 */
[----:B------:R-:W-:-:S04]  /*00d0*/  SGXT R0, R0, 0x1 ;  /* 0x000000010000781a */ /* 0x000fc80000000200 */
[----:B------:R-:W-:Y:S02]  /*00e0*/  LEA.HI R0, R0, R7, RZ, 0x2 ;  /* 0x0000000700007211 */ /* 0x000fe400078f10ff */
[----:B------:R-:W1:Y:S02]  /*00f0*/  LDC.64 R6, c[0x0][0x228] ;  /* 0x00008a00ff067b82 */ /* 0x000e640000000a00 */
[----:B------:R-:W-:Y:S01]  /*0100*/  SHF.R.S32.HI R9, RZ, 0x2, R0 ;  /* 0x00000002ff097819 */ /* 0x000fe20000011400 */
[----:B------:R-:W-:Y:S02]  /*0110*/  HFMA2.MMA R0, -RZ, RZ, 0, 0 ;  /* 0x00000000ff007435 */ /* 0x000fe400000001ff */
[----:B------:R-:W2:Y:S02]  /*0120*/  @!P0 LDG.E R11, desc[UR4][R2.64] ;  /* 0x00000004020b8981 */ /* 0x000ea4000c1e1900 */
[----:B----4-:R-:W-:-:S06]  /*0130*/  IMAD.WIDE R4, R9, 0x4, R4 ;  /* 0x0000000409047825 */ /* 0x010fcc00078e0204 */
[----:B------:R-:W3:Y:S01]  /*0140*/  @!P0 LDG.E.EL R0, desc[UR4][R4.64] ;  /* 0x0000000404008981 */ /* 0x000ee2000c2e1900 */
[----:B-1----:R-:W-:-:S05]  /*0150*/  IMAD.WIDE R6, R9, 0x4, R6 ;  /* 0x0000000409067825 */ /* 0x002fca00078e0206 */
[----:B------:R-:W4:Y:S01]  /*0160*/  @!P0 LDG.E.EL R10, desc[UR4][R6.64] ;  /* 0x00000004060a8981 */ /* 0x000f22000c2e1900 */
[----:B------:R-:W1:Y:S02]  /*0170*/  F2F.F32.F64 R8, UR6 ;  /* 0x0000000600087d10 */ /* 0x000e640008301000 */
[C---:B-1----:R-:W-:Y:S02]  /*0180*/  FSETP.GT.AND P1, PT, |R8|.reuse, 8.50705917302346158658e+37, PT ;  /* 0x7e8000000800780b */ /* 0x042fe40003f24200 */
[----:B------:R-:W-:-:S11]  /*0190*/  FSETP.GEU.AND P2, PT, |R8|, 1.175494350822287508e-38, PT ;  /* 0x008000000800780b */ /* 0x000fd60003f4e200 */
[----:B------:R-:W-:-:S04]  /*01a0*/  @P1 FMUL R8, R8, 0.25 ;  /* 0x3e80000008081820 */ /* 0x000fc80000400000 */
[----:B------:R-:W-:-:S04]  /*01b0*/  @!P2 FMUL R8, R8, 16777216 ;  /* 0x4b8000000808a820 */ /* 0x000fc80000400000 */
[----:B------:R-:W3:Y:S01]  /*01c0*/  MUFU.RCP R9, R8 ;  /* 0x0000000800097308 */ /* 0x000ee20000001000 */
[----:B--2---:R-:W-:-:S04]  /*01d0*/  @P1 FMUL R11, R11, 0.25 ;  /* 0x3e8000000b0b1820 */ /* 0x004fc80000400000 */
[----:B------:R-:W-:-:S04]  /*01e0*/  @!P2 FMUL R11, R11, 16777216 ;  /* 0x4b8000000b0ba820 */ /* 0x000fc80000400000 */
[----:B---3--:R-:W-:-:S04]  /*01f0*/  FFMA R0, R9, R11, -R0 ;  /* 0x0000000b09007223 */ /* 0x008fc80000000800 */
[----:B------:R-:W-:-:S05]  /*0200*/  FMUL R0, R0, 1.4426950216293334961 ;  /* 0x3fb8aa3b00007820 */ /* 0x000fca0000400000 */
[----:B------:R-:W-:Y:S02]  /*0210*/  FSETP.GEU.AND P2, PT, R0, -126, PT ;  /* 0xc2fc00000000780b */ /* 0x000fe40003f4e000 */
[C---:B----4-:R-:W-:Y:S02]  /*0220*/  FSETP.GT.AND P1, PT, |R10|.reuse, 8.50705917302346158658e+37, PT ;  /* 0x7e8000000a00780b */ /* 0x050fe40003f24200 */
[----:B------:R-:W-:-:S09]  /*0230*/  FSETP.GEU.AND P3, PT, |R10|, 1.175494350822287508e-38, PT ;  /* 0x008000000a00780b */ /* 0x000fd20003f6e200 */
[----:B------:R-:W-:-:S04]  /*0240*/  @!P2 FMUL R0, R0, 0.5 ;  /* 0x3f0000000000a820 */ /* 0x000fc80000400000 */
[----:B------:R-:W1:Y:S01]  /*0250*/  MUFU.EX2 R4, R0 ;  /* 0x0000000000047308 */ /* 0x000e620000000800 */
[----:B------:R-:W-:-:S04]  /*0260*/  @P1 FMUL R10, R10, 0.25 ;  /* 0x3e8000000a0a1820 */ /* 0x000fc80000400000 */
[----:B------:R-:W-:-:S04]  /*0270*/  @!P3 FMUL R10, R10, 16777216 ;  /* 0x4b8000000a0ab820 */ /* 0x000fc80000400000 */
[----:B------:R-:W2:Y:S01]  /*0280*/  MUFU.RCP R5, R10 ;  /* 0x0000000a00057308 */ /* 0x000ea20000001000 */
[----:B-1----:R-:W-:-:S04]  /*0290*/  @!P2 FMUL R4, R4, R4 ;  /* 0x000000040404a220 */ /* 0x002fc80000400000 */
[----:B------:R-:W-:-:S04]  /*02a0*/  @P1 FMUL R4, R4, 0.25 ;  /* 0x3e80000004041820 */ /* 0x000fc80000400000 */
[----:B------:R-:W-:-:S04]  /*02b0*/  @!P3 FMUL R4, R4, 16777216 ;  /* 0x4b8000000404b820 */ /* 0x000fc80000400000 */
[----:B--2---:R-:W-:Y:S01]  /*02c0*/  FMUL R5, R5, R4 ;  /* 0x0000000405057220 */ /* 0x004fe20000400000 */
[----:B------:R-:W-:Y:S06]  /*02d0*/  @P0 EXIT ;  /* 0x000000000000094d */ /* 0x000fec0003800000 */
[----:B------:R-:W-:Y:S01]  /*02e0*/  STG.E desc[UR4][R2.64], R5 ;  /* 0x0000000502007986 */ /* 0x000fe2000c101904 */
[----:B------:R-:W-:Y:S05]  /*02f0*/  EXIT ;  /* 0x000000000000794d */ /* 0x000fea0003800000 */
.L_x_0:
[----:B------:R-:W-:-:S00]  /*0300*/  BRA `(.L_x_0) ;  /* 0xfffffffc00fc7947 */ /* 0x000fc0000383ffff */
[----:B------:R-:W-:-:S00]  /*0310*/  NOP ;  /* 0x0000000000007918 */ /* 0x000fc00000000000 */
        /* <DEDUP_REMOVED lines=14> */
.L_x_1:


//--------------------- .nv.constant0.triton_poi_fused__softmax_3 --------------------------
	.section	.nv.constant0.triton_poi_fused__softmax_3,"a",@progbits
	.sectionflags	@""
	.align	4
.nv.constant0.triton_poi_fused__softmax_3:
	.zero		564
